
	.version 1.4
	.target sm_11, map_f64_to_f32
	// compiled with /usr/local/cuda-5.5/open64/lib//be
	// nvopencc 4.0 built on 2011-05-12

	//-----------------------------------------------------------
	// Compiling /tmp/tmpxft_0000735e_00000000-7_gc_topo_thread_centric.cpp3.i (/tmp/ccBI#.jpSNqS)
	//-----------------------------------------------------------

	//-----------------------------------------------------------
	// Options:
	//-----------------------------------------------------------
	//  Target:ptx, ISA:sm_11, Endian:little, Pointer Size:64
	//  -O3	(Optimization level)
	//  -g0	(Debug level)
	//  -m2	(Report advisories)
	//-----------------------------------------------------------

	.file	1	"<command-line>"
	.file	2	"/tmp/tmpxft_0000735e_00000000-6_gc_topo_thread_centric.cudafe2.gpu"
	.file	3	"../../gpu_bench/cudalib/cudaGraph.h"
	.file	4	"/usr/lib/gcc/x86_64-linux-gnu/4.4.7/include/stddef.h"
	.file	5	"/usr/local/cuda/bin/../include/crt/device_runtime.h"
	.file	6	"/usr/local/cuda/bin/../include/host_defines.h"
	.file	7	"/usr/local/cuda/bin/../include/builtin_types.h"
	.file	8	"/usr/local/cuda/bin/../include/device_types.h"
	.file	9	"/usr/local/cuda/bin/../include/driver_types.h"
	.file	10	"/usr/local/cuda/bin/../include/surface_types.h"
	.file	11	"/usr/local/cuda/bin/../include/texture_types.h"
	.file	12	"/usr/local/cuda/bin/../include/vector_types.h"
	.file	13	"/usr/local/cuda/bin/../include/device_launch_parameters.h"
	.file	14	"/usr/local/cuda/bin/../include/crt/storage_class.h"
	.file	15	"/usr/include/x86_64-linux-gnu/bits/types.h"
	.file	16	"/usr/include/time.h"
	.file	17	"/usr/include/stdint.h"
	.file	18	"gc_topo_thread_centric.cu"
	.file	19	"/usr/local/cuda/bin/../include/common_functions.h"
	.file	20	"/usr/local/cuda/bin/../include/math_functions.h"
	.file	21	"/usr/local/cuda/bin/../include/math_constants.h"
	.file	22	"/usr/local/cuda/bin/../include/device_functions.h"
	.file	23	"/usr/local/cuda/bin/../include/sm_11_atomic_functions.h"
	.file	24	"/usr/local/cuda/bin/../include/sm_12_atomic_functions.h"
	.file	25	"/usr/local/cuda/bin/../include/sm_13_double_functions.h"
	.file	26	"/usr/local/cuda/bin/../include/sm_20_atomic_functions.h"
	.file	27	"/usr/local/cuda/bin/../include/sm_20_intrinsics.h"
	.file	28	"/usr/local/cuda/bin/../include/surface_functions.h"
	.file	29	"/usr/local/cuda/bin/../include/texture_fetch_functions.h"
	.file	30	"/usr/local/cuda/bin/../include/math_functions_dbl_ptx1.h"


	.entry _Z10initializePjm (
		.param .u64 __cudaparm__Z10initializePjm_d_vpl,
		.param .u64 __cudaparm__Z10initializePjm_num_vertex)
	{
	.reg .u16 %rh<4>;
	.reg .u32 %r<6>;
	.reg .u64 %rd<7>;
	.reg .pred %p<3>;
	.loc	18	16	0
$LDWbegin__Z10initializePjm:
	mov.u16 	%rh1, %ctaid.x;
	mov.u16 	%rh2, %ntid.x;
	mul.wide.u16 	%r1, %rh1, %rh2;
	cvt.u32.u16 	%r2, %tid.x;
	add.u32 	%r3, %r2, %r1;
	cvt.u64.u32 	%rd1, %r3;
	ld.param.u64 	%rd2, [__cudaparm__Z10initializePjm_num_vertex];
	setp.le.u64 	%p1, %rd2, %rd1;
	@%p1 bra 	$Lt_0_1026;
	.loc	18	21	0
	mov.u32 	%r4, -256;
	ld.param.u64 	%rd3, [__cudaparm__Z10initializePjm_d_vpl];
	mul.lo.u64 	%rd4, %rd1, 4;
	add.u64 	%rd5, %rd3, %rd4;
	st.global.u32 	[%rd5+0], %r4;
$Lt_0_1026:
	.loc	18	23	0
	exit;
$LDWend__Z10initializePjm:
	} // _Z10initializePjm

	.entry _Z6kernelPjS_9cudaGraphjPb (
		.param .u64 __cudaparm__Z6kernelPjS_9cudaGraphjPb_vplist,
		.param .u64 __cudaparm__Z6kernelPjS_9cudaGraphjPb_randlist,
		.param .align 8 .b8 __cudaparm__Z6kernelPjS_9cudaGraphjPb_graph[32],
		.param .u32 __cudaparm__Z6kernelPjS_9cudaGraphjPb_color,
		.param .u64 __cudaparm__Z6kernelPjS_9cudaGraphjPb_device_over)
	{
	.reg .u16 %rh<5>;
	.reg .u32 %r<14>;
	.reg .u64 %rd<25>;
	.reg .pred %p<11>;
	.loc	18	30	0
$LDWbegin__Z6kernelPjS_9cudaGraphjPb:
	mov.u16 	%rh1, %ctaid.x;
	mov.u16 	%rh2, %ntid.x;
	mul.wide.u16 	%r1, %rh1, %rh2;
	cvt.u32.u16 	%r2, %tid.x;
	add.u32 	%r3, %r2, %r1;
	cvt.u64.u32 	%rd1, %r3;
	ld.param.u64 	%rd2, [__cudaparm__Z6kernelPjS_9cudaGraphjPb_graph+16];
	setp.gt.u64 	%p1, %rd2, %rd1;
	@%p1 bra 	$Lt_1_6146;
	bra.uni 	$LBB18__Z6kernelPjS_9cudaGraphjPb;
$Lt_1_6146:
	.loc	18	34	0
	mul.lo.u64 	%rd3, %rd1, 4;
	ld.param.u64 	%rd4, [__cudaparm__Z6kernelPjS_9cudaGraphjPb_vplist];
	add.u64 	%rd5, %rd3, %rd4;
	ld.global.u32 	%r4, [%rd5+0];
	mov.u32 	%r5, -256;
	setp.ne.u32 	%p2, %r4, %r5;
	@%p2 bra 	$LBB18__Z6kernelPjS_9cudaGraphjPb;
	.loc	18	39	0
	ld.param.u64 	%rd6, [__cudaparm__Z6kernelPjS_9cudaGraphjPb_graph+0];
	mul.lo.u64 	%rd7, %rd1, 8;
	add.u64 	%rd8, %rd6, %rd7;
	ld.global.u64 	%rd9, [%rd8+0];
	.loc	18	40	0
	ld.global.u64 	%rd10, [%rd8+8];
	.loc	18	42	0
	ld.param.u64 	%rd11, [__cudaparm__Z6kernelPjS_9cudaGraphjPb_randlist];
	add.u64 	%rd12, %rd3, %rd11;
	ld.global.u32 	%r6, [%rd12+0];
	.loc	18	44	0
	mov.s64 	%rd13, %rd9;
	setp.ge.u64 	%p3, %rd9, %rd10;
	@%p3 bra 	$Lt_1_7170;
	sub.u64 	%rd14, %rd10, %rd9;
	ld.param.u64 	%rd15, [__cudaparm__Z6kernelPjS_9cudaGraphjPb_graph+8];
	ld.param.u32 	%r7, [__cudaparm__Z6kernelPjS_9cudaGraphjPb_color];
	mov.s64 	%rd16, %rd14;
$Lt_1_7682:
 //<loop> Loop body line 44, nesting depth: 1, estimated iterations: unknown
	.loc	18	46	0
	mul.lo.u64 	%rd17, %rd13, 8;
	.loc	18	44	0
	ld.param.u64 	%rd15, [__cudaparm__Z6kernelPjS_9cudaGraphjPb_graph+8];
	.loc	18	46	0
	add.u64 	%rd18, %rd15, %rd17;
	ld.global.u64 	%rd19, [%rd18+0];
	.loc	18	47	0
	mul.lo.u64 	%rd20, %rd19, 4;
	.loc	18	34	0
	ld.param.u64 	%rd4, [__cudaparm__Z6kernelPjS_9cudaGraphjPb_vplist];
	.loc	18	47	0
	add.u64 	%rd21, %rd20, %rd4;
	ld.global.u32 	%r8, [%rd21+0];
	.loc	18	44	0
	ld.param.u32 	%r7, [__cudaparm__Z6kernelPjS_9cudaGraphjPb_color];
	.loc	18	47	0
	setp.lt.u32 	%p4, %r8, %r7;
	@%p4 bra 	$Lt_1_9474;
	.loc	18	42	0
	ld.param.u64 	%rd11, [__cudaparm__Z6kernelPjS_9cudaGraphjPb_randlist];
	.loc	18	48	0
	add.u64 	%rd22, %rd20, %rd11;
	ld.global.u32 	%r9, [%rd22+0];
	setp.gt.u32 	%p5, %r9, %r6;
	@%p5 bra 	$L_1_5890;
	setp.ne.u32 	%p6, %r9, %r6;
	@%p6 bra 	$Lt_1_9474;
	setp.le.u64 	%p7, %rd1, %rd19;
	@%p7 bra 	$Lt_1_9474;
$L_1_5890:
	.loc	18	52	0
	mov.s32 	%r10, 1;
	bra.uni 	$Lt_1_514;
$Lt_1_9474:
$L_1_5634:
$Lt_1_258:
	.loc	18	44	0
	add.u64 	%rd13, %rd13, 1;
	setp.ne.u64 	%p8, %rd10, %rd13;
	@%p8 bra 	$Lt_1_7682;
$Lt_1_7170:
	mov.s32 	%r10, 0;
$Lt_1_514:
	.loc	18	54	0
	mov.u32 	%r11, 0;
	setp.ne.s32 	%p9, %r10, %r11;
	@%p9 bra 	$Lt_1_8450;
	.loc	18	56	0
	ld.param.u32 	%r12, [__cudaparm__Z6kernelPjS_9cudaGraphjPb_color];
	st.global.u32 	[%rd5+0], %r12;
	bra.uni 	$LBB18__Z6kernelPjS_9cudaGraphjPb;
$Lt_1_8450:
	.loc	18	58	0
	mov.s16 	%rh3, 0;
	ld.param.u64 	%rd23, [__cudaparm__Z6kernelPjS_9cudaGraphjPb_device_over];
	st.global.s8 	[%rd23+0], %rh3;
$LBB18__Z6kernelPjS_9cudaGraphjPb:
	.loc	18	61	0
	exit;
$LDWend__Z6kernelPjS_9cudaGraphjPb:
	} // _Z6kernelPjS_9cudaGraphjPb



// ===== COMPILED SASS (sm_100) =====

	.target	sm_100

	.elftype	@"ET_EXEC"


//--------------------- .note.nv.tkinfo           --------------------------
	.section	.note.nv.tkinfo,"",@"SHT_NOTE"
	.sectionflags	@"SHF_NOTE_NV_TKINFO"
	.tkinfo
        /*0018*/ 	.word	0x00000002
        /*0030*/ 	.string	""
        /*0030*/ 	.string	"ptxas"
        /*0030*/ 	.string	"Cuda compilation tools, release 13.0, V13.0.88"
        /*0030*/ 	.string	"Build cuda_13.0.r13.0/compiler.36424714_0"
        /*0030*/ 	.string	"-arch sm_100 "



//--------------------- .note.nv.cuinfo           --------------------------
	.section	.note.nv.cuinfo,"",@"SHT_NOTE"
	.sectionflags	@"SHF_NOTE_NV_CUINFO"
        /*0018*/ 	.short	0x0002
        /*001a*/ 	.short	0x000b
        /*001c*/ 	.short	0x0082
	.zero		2


//--------------------- .nv.info                  --------------------------
	.section	.nv.info,"",@"SHT_CUDA_INFO"
	.align	4


	//----- nvinfo : EIATTR_REGCOUNT
	.align		4
        /*0000*/ 	.byte	0x04, 0x2f
        /*0002*/ 	.short	(.L_1 - .L_0)
	.align		4
.L_0:
        /*0004*/ 	.word	index@(_Z10initializePjm)
        /*0008*/ 	.word	0x00000008


	//----- nvinfo : EIATTR_FRAME_SIZE
	.align		4
.L_1:
        /*000c*/ 	.byte	0x04, 0x11
        /*000e*/ 	.short	(.L_3 - .L_2)
	.align		4
.L_2:
        /*0010*/ 	.word	index@(_Z10initializePjm)
        /*0014*/ 	.word	0x00000000


	//----- nvinfo : EIATTR_REGCOUNT
	.align		4
.L_3:
        /*0018*/ 	.byte	0x04, 0x2f
        /*001a*/ 	.short	(.L_5 - .L_4)
	.align		4
.L_4:
        /*001c*/ 	.word	index@(_Z6kernelPjS_9cudaGraphjPb)
        /*0020*/ 	.word	0x00000018


	//----- nvinfo : EIATTR_FRAME_SIZE
	.align		4
.L_5:
        /*0024*/ 	.byte	0x04, 0x11
        /*0026*/ 	.short	(.L_7 - .L_6)
	.align		4
.L_6:
        /*0028*/ 	.word	index@(_Z6kernelPjS_9cudaGraphjPb)
        /*002c*/ 	.word	0x00000000


	//----- nvinfo : EIATTR_MIN_STACK_SIZE
	.align		4
.L_7:
        /*0030*/ 	.byte	0x04, 0x12
        /*0032*/ 	.short	(.L_9 - .L_8)
	.align		4
.L_8:
        /*0034*/ 	.word	index@(_Z6kernelPjS_9cudaGraphjPb)
        /*0038*/ 	.word	0x00000000


	//----- nvinfo : EIATTR_MIN_STACK_SIZE
	.align		4
.L_9:
        /*003c*/ 	.byte	0x04, 0x12
        /*003e*/ 	.short	(.L_11 - .L_10)
	.align		4
.L_10:
        /*0040*/ 	.word	index@(_Z10initializePjm)
        /*0044*/ 	.word	0x00000000
.L_11:


//--------------------- .nv.compat                --------------------------
	.section	.nv.compat,"",@"SHT_CUDA_COMPAT_INFO"
	.align	4
        /*0000*/ 	.byte	0x02, 0x09, 0x00, 0x00, 0x02, 0x02, 0x01, 0x00, 0x02, 0x05, 0x05, 0x00, 0x03, 0x07, 0x01, 0x01
        /*0010*/ 	.byte	0x02, 0x03, 0x00, 0x00, 0x02, 0x06, 0x01, 0x00, 0x04, 0x0b, 0x08, 0x00, 0x09, 0x00, 0x00, 0x00
        /*0020*/ 	.byte	0x00, 0x00, 0x00, 0x00


//--------------------- .nv.info._Z6kernelPjS_9cudaGraphjPb --------------------------
	.section	.nv.info._Z6kernelPjS_9cudaGraphjPb,"",@"SHT_CUDA_INFO"
	.sectionflags	@""
	.align	4


	//----- nvinfo : EIATTR_CUDA_API_VERSION
	.align		4
        /*0000*/ 	.byte	0x04, 0x37
        /*0002*/ 	.short	(.L_13 - .L_12)
.L_12:
        /*0004*/ 	.word	0x00000082


	//----- nvinfo : EIATTR_KPARAM_INFO
	.align		4
.L_13:
        /*0008*/ 	.byte	0x04, 0x17
        /*000a*/ 	.short	(.L_15 - .L_14)
.L_14:
        /*000c*/ 	.word	0x00000000
        /*0010*/ 	.short	0x0004
        /*0012*/ 	.short	0x0038
        /*0014*/ 	.byte	0x00, 0xf0, 0x21, 0x00


	//----- nvinfo : EIATTR_KPARAM_INFO
	.align		4
.L_15:
        /*0018*/ 	.byte	0x04, 0x17
        /*001a*/ 	.short	(.L_17 - .L_16)
.L_16:
        /*001c*/ 	.word	0x00000000
        /*0020*/ 	.short	0x0003
        /*0022*/ 	.short	0x0030
        /*0024*/ 	.byte	0x00, 0xf0, 0x11, 0x00


	//----- nvinfo : EIATTR_KPARAM_INFO
	.align		4
.L_17:
        /*0028*/ 	.byte	0x04, 0x17
        /*002a*/ 	.short	(.L_19 - .L_18)
.L_18:
        /*002c*/ 	.word	0x00000000
        /*0030*/ 	.short	0x0002
        /*0032*/ 	.short	0x0010
        /*0034*/ 	.byte	0x00, 0xf0, 0x81, 0x00


	//----- nvinfo : EIATTR_KPARAM_INFO
	.align		4
.L_19:
        /*0038*/ 	.byte	0x04, 0x17
        /*003a*/ 	.short	(.L_21 - .L_20)
.L_20:
        /*003c*/ 	.word	0x00000000
        /*0040*/ 	.short	0x0001
        /*0042*/ 	.short	0x0008
        /*0044*/ 	.byte	0x00, 0xf0, 0x21, 0x00


	//----- nvinfo : EIATTR_KPARAM_INFO
	.align		4
.L_21:
        /*0048*/ 	.byte	0x04, 0x17
        /*004a*/ 	.short	(.L_23 - .L_22)
.L_22:
        /*004c*/ 	.word	0x00000000
        /*0050*/ 	.short	0x0000
        /*0052*/ 	.short	0x0000
        /*0054*/ 	.byte	0x00, 0xf0, 0x21, 0x00


	//----- nvinfo : EIATTR_SPARSE_MMA_MASK
	.align		4
.L_23:
        /*0058*/ 	.byte	0x03, 0x50
        /*005a*/ 	.short	0x0000


	//----- nvinfo : EIATTR_MAXREG_COUNT
	.align		4
        /*005c*/ 	.byte	0x03, 0x1b
        /*005e*/ 	.short	0x00ff


	//----- nvinfo : EIATTR_MERCURY_ISA_VERSION
	.align		4
        /*0060*/ 	.byte	0x03, 0x5f
        /*0062*/ 	.short	0x0101


	//----- nvinfo : EIATTR_VRC_CTA_INIT_COUNT
	.align		4
        /*0064*/ 	.byte	0x02, 0x4a
	.zero		1
	.zero		1


	//----- nvinfo : EIATTR_EXIT_INSTR_OFFSETS
	.align		4
        /*0068*/ 	.byte	0x04, 0x1c
        /*006a*/ 	.short	(.L_25 - .L_24)


	//   ....[0]....
.L_24:
        /*006c*/ 	.word	0x000000b0


	//   ....[1]....
        /*0070*/ 	.word	0x00000130


	//   ....[2]....
        /*0074*/ 	.word	0x00000480


	//   ....[3]....
        /*0078*/ 	.word	0x000004b0


	//----- nvinfo : EIATTR_CRS_STACK_SIZE
	.align		4
.L_25:
        /*007c*/ 	.byte	0x04, 0x1e
        /*007e*/ 	.short	(.L_27 - .L_26)
.L_26:
        /*0080*/ 	.word	0x00000000


	//----- nvinfo : EIATTR_CBANK_PARAM_SIZE
	.align		4
.L_27:
        /*0084*/ 	.byte	0x03, 0x19
        /*0086*/ 	.short	0x0040


	//----- nvinfo : EIATTR_PARAM_CBANK
	.align		4
        /*0088*/ 	.byte	0x04, 0x0a
        /*008a*/ 	.short	(.L_29 - .L_28)
	.align		4
.L_28:
        /*008c*/ 	.word	index@(.nv.constant0._Z6kernelPjS_9cudaGraphjPb)
        /*0090*/ 	.short	0x0380
        /*0092*/ 	.short	0x0040


	//----- nvinfo : EIATTR_SW_WAR
	.align		4
.L_29:
        /*0094*/ 	.byte	0x04, 0x36
        /*0096*/ 	.short	(.L_31 - .L_30)
.L_30:
        /*0098*/ 	.word	0x00000008
.L_31:


//--------------------- .nv.info._Z10initializePjm --------------------------
	.section	.nv.info._Z10initializePjm,"",@"SHT_CUDA_INFO"
	.sectionflags	@""
	.align	4


	//----- nvinfo : EIATTR_CUDA_API_VERSION
	.align		4
        /*0000*/ 	.byte	0x04, 0x37
        /*0002*/ 	.short	(.L_33 - .L_32)
.L_32:
        /*0004*/ 	.word	0x00000082


	//----- nvinfo : EIATTR_KPARAM_INFO
	.align		4
.L_33:
        /*0008*/ 	.byte	0x04, 0x17
        /*000a*/ 	.short	(.L_35 - .L_34)
.L_34:
        /*000c*/ 	.word	0x00000000
        /*0010*/ 	.short	0x0001
        /*0012*/ 	.short	0x0008
        /*0014*/ 	.byte	0x00, 0xf0, 0x21, 0x00


	//----- nvinfo : EIATTR_KPARAM_INFO
	.align		4
.L_35:
        /*0018*/ 	.byte	0x04, 0x17
        /*001a*/ 	.short	(.L_37 - .L_36)
.L_36:
        /*001c*/ 	.word	0x00000000
        /*0020*/ 	.short	0x0000
        /*0022*/ 	.short	0x0000
        /*0024*/ 	.byte	0x00, 0xf0, 0x21, 0x00


	//----- nvinfo : EIATTR_SPARSE_MMA_MASK
	.align		4
.L_37:
        /*0028*/ 	.byte	0x03, 0x50
        /*002a*/ 	.short	0x0000


	//----- nvinfo : EIATTR_MAXREG_COUNT
	.align		4
        /*002c*/ 	.byte	0x03, 0x1b
        /*002e*/ 	.short	0x00ff


	//----- nvinfo : EIATTR_MERCURY_ISA_VERSION
	.align		4
        /*0030*/ 	.byte	0x03, 0x5f
        /*0032*/ 	.short	0x0101


	//----- nvinfo : EIATTR_VRC_CTA_INIT_COUNT
	.align		4
        /*0034*/ 	.byte	0x02, 0x4a
	.zero		1
	.zero		1


	//----- nvinfo : EIATTR_EXIT_INSTR_OFFSETS
	.align		4
        /*0038*/ 	.byte	0x04, 0x1c
        /*003a*/ 	.short	(.L_39 - .L_38)


	//   ....[0]....
.L_38:
        /*003c*/ 	.word	0x000000b0


	//   ....[1]....
        /*0040*/ 	.word	0x00000130


	//----- nvinfo : EIATTR_CBANK_PARAM_SIZE
	.align		4
.L_39:
        /*0044*/ 	.byte	0x03, 0x19
        /*0046*/ 	.short	0x0010


	//----- nvinfo : EIATTR_PARAM_CBANK
	.align		4
        /*0048*/ 	.byte	0x04, 0x0a
        /*004a*/ 	.short	(.L_41 - .L_40)
	.align		4
.L_40:
        /*004c*/ 	.word	index@(.nv.constant0._Z10initializePjm)
        /*0050*/ 	.short	0x0380
        /*0052*/ 	.short	0x0010


	//----- nvinfo : EIATTR_SW_WAR
	.align		4
.L_41:
        /*0054*/ 	.byte	0x04, 0x36
        /*0056*/ 	.short	(.L_43 - .L_42)
.L_42:
        /*0058*/ 	.word	0x00000008
.L_43:


//--------------------- .nv.callgraph             --------------------------
	.section	.nv.callgraph,"",@"SHT_CUDA_CALLGRAPH"
	.align	4
	.sectionentsize	8
	.align		4
        /*0000*/ 	.word	0x00000000
	.align		4
        /*0004*/ 	.word	0xffffffff
	.align		4
        /*0008*/ 	.word	0x00000000
	.align		4
        /*000c*/ 	.word	0xfffffffe
	.align		4
        /*0010*/ 	.word	0x00000000
	.align		4
        /*0014*/ 	.word	0xfffffffd
	.align		4
        /*0018*/ 	.word	0x00000000
	.align		4
        /*001c*/ 	.word	0xfffffffc


//--------------------- .text._Z6kernelPjS_9cudaGraphjPb --------------------------
	.section	.text._Z6kernelPjS_9cudaGraphjPb,"ax",@progbits
	.align	128
.text._Z6kernelPjS_9cudaGraphjPb:
        .type           _Z6kernelPjS_9cudaGraphjPb,@function
        .size           _Z6kernelPjS_9cudaGraphjPb,(.L_x_9 - _Z6kernelPjS_9cudaGraphjPb)
        .other          _Z6kernelPjS_9cudaGraphjPb,@"STO_CUDA_ENTRY STV_DEFAULT"
_Z6kernelPjS_9cudaGraphjPb:
[----:B------:R-:W-:Y:S01]  /*0000*/  LDC R1, c[0x0][0x37c] ;  /* 0x0000df00ff017b82 */ /* 0x000fe20000000800 */
[----:B------:R-:W0:Y:S07]  /*0010*/  S2R R0, SR_TID.X ;  /* 0x0000000000007919 */ /* 0x000e2e0000002100 */
[----:B------:R-:W1:Y:S01]  /*0020*/  S2UR UR4, SR_CTAID.X ;  /* 0x00000000000479c3 */ /* 0x000e620000002500 */
[----:B------:R-:W2:Y:S07]  /*0030*/  LDCU.64 UR6, c[0x0][0x3a0] ;  /* 0x00007400ff0677ac */ /* 0x000eae0008000a00 */
[----:B------:R-:W3:Y:S01]  /*0040*/  LDC R3, c[0x0][0x360] ;  /* 0x0000d800ff037b82 */ /* 0x000ee20000000800 */
[----:B-1----:R-:W-:Y:S01]  /*0050*/  ULOP3.LUT UR4, UR4, 0xffff, URZ, 0xc0, !UPT ;  /* 0x0000ffff04047892 */ /* 0x002fe2000f8ec0ff */
[----:B0-----:R-:W-:-:S02]  /*0060*/  LOP3.LUT R0, R0, 0xffff, RZ, 0xc0, !PT ;  /* 0x0000ffff00007812 */ /* 0x001fc400078ec0ff */
[----:B---3--:R-:W-:-:S05]  /*0070*/  LOP3.LUT R3, R3, 0xffff, RZ, 0xc0, !PT ;  /* 0x0000ffff03037812 */ /* 0x008fca00078ec0ff */
[----:B------:R-:W-:-:S05]  /*0080*/  IMAD R0, R3, UR4, R0 ;  /* 0x0000000403007c24 */ /* 0x000fca000f8e0200 */
[----:B--2---:R-:W-:-:S04]  /*0090*/  ISETP.GE.U32.AND P0, PT, R0, UR6, PT ;  /* 0x0000000600007c0c */ /* 0x004fc8000bf06070 */
[----:B------:R-:W-:-:S13]  /*00a0*/  ISETP.GE.U32.AND.EX P0, PT, RZ, UR7, PT, P0 ;  /* 0x00000007ff007c0c */ /* 0x000fda000bf06100 */
[----:B------:R-:W-:Y:S05]  /*00b0*/  @P0 EXIT ;  /* 0x000000000000094d */ /* 0x000fea0003800000 */
[----:B------:R-:W0:Y:S01]  /*00c0*/  LDC.64 R2, c[0x0][0x380] ;  /* 0x0000e000ff027b82 */ /* 0x000e220000000a00 */
[----:B------:R-:W1:Y:S01]  /*00d0*/  LDCU.64 UR6, c[0x0][0x358] ;  /* 0x00006b00ff0677ac */ /* 0x000e620008000a00 */
[----:B------:R-:W-:Y:S01]  /*00e0*/  UMOV UR4, URZ ;  /* 0x000000ff00047c82 */ /* 0x000fe20008000000 */
[----:B0-----:R-:W-:-:S04]  /*00f0*/  IMAD.WIDE.U32 R2, R0, 0x4, R2 ;  /* 0x0000000400027825 */ /* 0x001fc800078e0002 */
[----:B------:R-:W-:-:S05]  /*0100*/  VIADD R3, R3, UR4 ;  /* 0x0000000403037c36 */ /* 0x000fca0008000000 */
[----:B-1----:R-:W2:Y:S02]  /*0110*/  LDG.E R4, desc[UR6][R2.64] ;  /* 0x0000000602047981 */ /* 0x002ea4000c1e1900 */
[----:B--2---:R-:W-:-:S13]  /*0120*/  ISETP.NE.U32.AND P0, PT, R4, -0x100, PT ;  /* 0xffffff000400780c */ /* 0x004fda0003f05070 */
[----:B------:R-:W-:Y:S05]  /*0130*/  @P0 EXIT ;  /* 0x000000000000094d */ /* 0x000fea0003800000 */
[----:B------:R-:W0:Y:S01]  /*0140*/  LDC.64 R6, c[0x0][0x390] ;  /* 0x0000e400ff067b82 */ /* 0x000e220000000a00 */
[----:B------:R-:W1:Y:S07]  /*0150*/  LDCU UR5, c[0x0][0x3b0] ;  /* 0x00007600ff0577ac */ /* 0x000e6e0008000800 */
[----:B------:R-:W2:Y:S01]  /*0160*/  LDC.64 R8, c[0x0][0x388] ;  /* 0x0000e200ff087b82 */ /* 0x000ea20000000a00 */
[----:B0-----:R-:W-:-:S04]  /*0170*/  IMAD.WIDE.U32 R6, R0, 0x8, R6 ;  /* 0x0000000800067825 */ /* 0x001fc800078e0006 */
[----:B------:R-:W-:-:S05]  /*0180*/  VIADD R7, R7, UR4 ;  /* 0x0000000407077c36 */ /* 0x000fca0008000000 */
[----:B------:R-:W3:Y:S04]  /*0190*/  LDG.E.64 R4, desc[UR6][R6.64+0x8] ;  /* 0x0000080606047981 */ /* 0x000ee8000c1e1b00 */
[----:B------:R-:W3:Y:S01]  /*01a0*/  LDG.E.64 R16, desc[UR6][R6.64] ;  /* 0x0000000606107981 */ /* 0x000ee2000c1e1b00 */
[----:B--2---:R-:W-:Y:S01]  /*01b0*/  IMAD.WIDE.U32 R8, R0, 0x4, R8 ;  /* 0x0000000400087825 */ /* 0x004fe200078e0008 */
[----:B------:R-:W-:Y:S03]  /*01c0*/  BSSY.RECONVERGENT B0, `(.L_x_0) ;  /* 0x0000028000007945 */ /* 0x000fe60003800200 */
[----:B------:R-:W-:Y:S02]  /*01d0*/  VIADD R13, R9, UR4 ;  /* 0x00000004090d7c36 */ /* 0x000fe40008000000 */
[----:B------:R-:W-:Y:S01]  /*01e0*/  IMAD.MOV.U32 R12, RZ, RZ, R8 ;  /* 0x000000ffff0c7224 */ /* 0x000fe200078e0008 */
[----:B---3--:R-:W-:-:S04]  /*01f0*/  ISETP.GE.U32.AND P0, PT, R16, R4, PT ;  /* 0x000000041000720c */ /* 0x008fc80003f06070 */
[----:B------:R-:W-:-:S13]  /*0200*/  ISETP.GE.U32.AND.EX P0, PT, R17, R5, PT, P0 ;  /* 0x000000051100720c */ /* 0x000fda0003f06100 */
[----:B-1----:R-:W-:Y:S05]  /*0210*/  @P0 BRA `(.L_x_1) ;  /* 0x00000000007c0947 */ /* 0x002fea0003800000 */
[----:B------:R0:W5:Y:S01]  /*0220*/  LDG.E R14, desc[UR6][R12.64] ;  /* 0x000000060c0e7981 */ /* 0x000162000c1e1900 */
[----:B------:R-:W1:Y:S01]  /*0230*/  LDC.64 R6, c[0x0][0x380] ;  /* 0x0000e000ff067b82 */ /* 0x000e620000000a00 */
[----:B------:R-:W-:-:S07]  /*0240*/  IMAD.MOV.U32 R15, RZ, RZ, R16 ;  /* 0x000000ffff0f7224 */ /* 0x000fce00078e0010 */
[----:B------:R-:W2:Y:S08]  /*0250*/  LDC.64 R8, c[0x0][0x388] ;  /* 0x0000e200ff087b82 */ /* 0x000eb00000000a00 */
[----:B0-----:R-:W3:Y:S02]  /*0260*/  LDC.64 R10, c[0x0][0x398] ;  /* 0x0000e600ff0a7b82 */ /* 0x001ee40000000a00 */
.L_x_5:
[----:B------:R-:W-:Y:S01]  /*0270*/  SHF.L.U32 R19, R17, 0x3, RZ ;  /* 0x0000000311137819 */ /* 0x000fe200000006ff */
[----:B---3--:R-:W-:-:S04]  /*0280*/  IMAD.WIDE.U32 R12, R15, 0x8, R10 ;  /* 0x000000080f0c7825 */ /* 0x008fc800078e000a */
[----:B------:R-:W-:-:S06]  /*0290*/  IMAD.IADD R13, R13, 0x1, R19 ;  /* 0x000000010d0d7824 */ /* 0x000fcc00078e0213 */
[----:B------:R-:W1:Y:S02]  /*02a0*/  LDG.E.64 R12, desc[UR6][R12.64] ;  /* 0x000000060c0c7981 */ /* 0x000e64000c1e1b00 */
[----:B-1----:R-:W-:-:S04]  /*02b0*/  IMAD.WIDE.U32 R18, R12, 0x4, R6 ;  /* 0x000000040c127825 */ /* 0x002fc800078e0006 */
[----:B------:R-:W-:-:S04]  /*02c0*/  IMAD.SHL.U32 R21, R13, 0x4, RZ ;  /* 0x000000040d157824 */ /* 0x000fc800078e00ff */
[----:B------:R-:W-:-:S05]  /*02d0*/  IMAD.IADD R19, R19, 0x1, R21 ;  /* 0x0000000113137824 */ /* 0x000fca00078e0215 */
[----:B------:R-:W3:Y:S01]  /*02e0*/  LDG.E R18, desc[UR6][R18.64] ;  /* 0x0000000612127981 */ /* 0x000ee2000c1e1900 */
[----:B------:R-:W-:Y:S01]  /*02f0*/  BSSY.RELIABLE B1, `(.L_x_2) ;  /* 0x000000c000017945 */ /* 0x000fe20003800100 */
[----:B---3--:R-:W-:-:S13]  /*0300*/  ISETP.GE.U32.AND P0, PT, R18, UR5, PT ;  /* 0x0000000512007c0c */ /* 0x008fda000bf06070 */
[----:B------:R-:W-:Y:S05]  /*0310*/  @!P0 BRA `(.L_x_3) ;  /* 0x0000000000248947 */ /* 0x000fea0003800000 */
[----:B--2---:R-:W-:-:S05]  /*0320*/  IMAD.WIDE.U32 R18, R12, 0x4, R8 ;  /* 0x000000040c127825 */ /* 0x004fca00078e0008 */
[----:B------:R-:W-:-:S06]  /*0330*/  IADD3 R19, PT, PT, R21, R19, RZ ;  /* 0x0000001315137210 */ /* 0x000fcc0007ffe0ff */
[----:B------:R-:W2:Y:S01]  /*0340*/  LDG.E R19, desc[UR6][R18.64] ;  /* 0x0000000612137981 */ /* 0x000ea2000c1e1900 */
[----:B------:R-:W-:-:S04]  /*0350*/  ISETP.GT.U32.AND P0, PT, R0, R12, PT ;  /* 0x0000000c0000720c */ /* 0x000fc80003f04070 */
[----:B------:R-:W-:-:S04]  /*0360*/  ISETP.GT.U32.AND.EX P0, PT, RZ, R13, PT, P0 ;  /* 0x0000000dff00720c */ /* 0x000fc80003f04100 */
[----:B--2--5:R-:W-:-:S04]  /*0370*/  ISETP.EQ.U32.AND P0, PT, R19, R14, P0 ;  /* 0x0000000e1300720c */ /* 0x024fc80000702070 */
[----:B------:R-:W-:-:S13]  /*0380*/  ISETP.GT.U32.OR P0, PT, R19, R14, P0 ;  /* 0x0000000e1300720c */ /* 0x000fda0000704470 */
[----:B------:R-:W-:Y:S05]  /*0390*/  @P0 BREAK.RELIABLE B1 ;  /* 0x0000000000010942 */ /* 0x000fea0003800100 */
[----:B------:R-:W-:Y:S05]  /*03a0*/  @P0 BRA `(.L_x_4) ;  /* 0x0000000000200947 */ /* 0x000fea0003800000 */
.L_x_3:
[----:B------:R-:W-:Y:S05]  /*03b0*/  BSYNC.RELIABLE B1 ;  /* 0x0000000000017941 */ /* 0x000fea0003800100 */
.L_x_2:
[----:B------:R-:W-:-:S05]  /*03c0*/  IADD3 R15, P0, PT, R15, 0x1, RZ ;  /* 0x000000010f0f7810 */ /* 0x000fca0007f1e0ff */
[----:B------:R-:W-:Y:S01]  /*03d0*/  IMAD.X R17, RZ, RZ, R17, P0 ;  /* 0x000000ffff117224 */ /* 0x000fe200000e0611 */
[----:B------:R-:W-:-:S04]  /*03e0*/  ISETP.NE.U32.AND P0, PT, R4, R15, PT ;  /* 0x0000000f0400720c */ /* 0x000fc80003f05070 */
[----:B------:R-:W-:-:S13]  /*03f0*/  ISETP.NE.U32.AND.EX P0, PT, R5, R17, PT, P0 ;  /* 0x000000110500720c */ /* 0x000fda0003f05100 */
[----:B------:R-:W-:Y:S05]  /*0400*/  @P0 BRA `(.L_x_5) ;  /* 0xfffffffc00980947 */ /* 0x000fea000383ffff */
.L_x_1:
[----:B------:R-:W-:Y:S01]  /*0410*/  PLOP3.LUT P0, PT, PT, PT, PT, 0x8, 0x80 ;  /* 0x000000000080781c */ /* 0x000fe20003f0e170 */
[----:B------:R-:W-:-:S12]  /*0420*/  BRA `(.L_x_6) ;  /* 0x0000000000047947 */ /* 0x000fd80003800000 */
.L_x_4:
[----:B------:R-:W-:-:S13]  /*0430*/  PLOP3.LUT P0, PT, PT, PT, PT, 0x80, 0x8 ;  /* 0x000000000008781c */ /* 0x000fda0003f0f070 */
.L_x_6:
[----:B------:R-:W-:Y:S05]  /*0440*/  BSYNC.RECONVERGENT B0 ;  /* 0x0000000000007941 */ /* 0x000fea0003800200 */
.L_x_0:
[----:B------:R-:W-:Y:S05]  /*0450*/  WARPSYNC.ALL ;  /* 0x0000000000007948 */ /* 0x000fea0003800000 */
[----:B------:R-:W0:Y:S02]  /*0460*/  @!P0 LDC R5, c[0x0][0x3b0] ;  /* 0x0000ec00ff058b82 */ /* 0x000e240000000800 */
[----:B0-----:R0:W-:Y:S01]  /*0470*/  @!P0 STG.E desc[UR6][R2.64], R5 ;  /* 0x0000000502008986 */ /* 0x0011e2000c101906 */
[----:B------:R-:W-:Y:S05]  /*0480*/  @!P0 EXIT ;  /* 0x000000000000894d */ /* 0x000fea0003800000 */
[----:B0-----:R-:W0:Y:S02]  /*0490*/  LDC.64 R2, c[0x0][0x3b8] ;  /* 0x0000ee00ff027b82 */ /* 0x001e240000000a00 */
[----:B0-----:R-:W-:Y:S01]  /*04a0*/  STG.E.S8 desc[UR6][R2.64], RZ ;  /* 0x000000ff02007986 */ /* 0x001fe2000c101306 */
[----:B------:R-:W-:Y:S05]  /*04b0*/  EXIT ;  /* 0x000000000000794d */ /* 0x000fea0003800000 */
.L_x_7:
[----:B------:R-:W-:-:S00]  /*04c0*/  BRA `(.L_x_7) ;  /* 0xfffffffc00fc7947 */ /* 0x000fc0000383ffff */
[----:B------:R-:W-:-:S00]  /*04d0*/  NOP ;  /* 0x0000000000007918 */ /* 0x000fc00000000000 */
        /* <DEDUP_REMOVED lines=10> */
.L_x_9:


//--------------------- .text._Z10initializePjm   --------------------------
	.section	.text._Z10initializePjm,"ax",@progbits
	.align	128
.text._Z10initializePjm:
        .type           _Z10initializePjm,@function
        .size           _Z10initializePjm,(.L_x_10 - _Z10initializePjm)
        .other          _Z10initializePjm,@"STO_CUDA_ENTRY STV_DEFAULT"
_Z10initializePjm:
        /* <DEDUP_REMOVED lines=16> */
[----:B------:R-:W-:Y:S02]  /*0100*/  VIADD R3, R3, UR4 ;  /* 0x0000000403037c36 */ /* 0x000fe40008000000 */
[----:B------:R-:W-:-:S05]  /*0110*/  IMAD.MOV.U32 R5, RZ, RZ, -0x100 ;  /* 0xffffff00ff057424 */ /* 0x000fca00078e00ff */
[----:B-1----:R-:W-:Y:S01]  /*0120*/  STG.E desc[UR6][R2.64], R5 ;  /* 0x0000000502007986 */ /* 0x002fe2000c101906 */
[----:B------:R-:W-:Y:S05]  /*0130*/  EXIT ;  /* 0x000000000000794d */ /* 0x000fea0003800000 */
.L_x_8:
        /* <DEDUP_REMOVED lines=12> */
.L_x_10:


//--------------------- .nv.shared.reserved.0     --------------------------
	.section	.nv.shared.reserved.0,"aw",@nobits
	.weak		__nv_reservedSMEM_offset_0_alias
	.size		__nv_reservedSMEM_offset_0_alias, 0, 64
	.other		__nv_reservedSMEM_offset_0_alias,@"STO_CUDA_RESERVED_SHARED STV_DEFAULT"
__nv_reservedSMEM_offset_0_alias:
	.zero		0
	.zero		64


//--------------------- .nv.constant0._Z6kernelPjS_9cudaGraphjPb --------------------------
	.section	.nv.constant0._Z6kernelPjS_9cudaGraphjPb,"a",@progbits
	.sectionflags	@""
	.align	4
.nv.constant0._Z6kernelPjS_9cudaGraphjPb:
	.zero		960


//--------------------- .nv.constant0._Z10initializePjm --------------------------
	.section	.nv.constant0._Z10initializePjm,"a",@progbits
	.sectionflags	@""
	.align	4
.nv.constant0._Z10initializePjm:
	.zero		912


//--------------------- SYMBOLS --------------------------

	.type		.nv.reservedSmem.offset0,@object
	.size		.nv.reservedSmem.offset0,0x4
